	.headerflags	@"EF_CUDA_TEXMODE_UNIFIED EF_CUDA_64BIT_ADDRESS EF_CUDA_ACCELERATORS EF_CUDA_SM90 EF_CUDA_VIRTUAL_SM(EF_CUDA_SM90)"
	.elftype	@"ET_EXEC"


//--------------------- .nv.info                  --------------------------
	.section	.nv.info,"",@"SHT_CUDA_INFO"
	.align	4


	//----- nvinfo : EIATTR_REGCOUNT
	.align		4
        /*0000*/ 	.byte	0x04, 0x2f
        /*0002*/ 	.short	(.L_1 - .L_0)
	.align		4
.L_0:
        /*0004*/ 	.word	index@(triton_per_fused_mean_17)
        /*0008*/ 	.word	0x00000016


	//----- nvinfo : EIATTR_MIN_STACK_SIZE
	.align		4
.L_1:
        /*000c*/ 	.byte	0x04, 0x12
        /*000e*/ 	.short	(.L_3 - .L_2)
	.align		4
.L_2:
        /*0010*/ 	.word	index@(triton_per_fused_mean_17)
        /*0014*/ 	.word	0x00000000


	//----- nvinfo : EIATTR_FRAME_SIZE
	.align		4
.L_3:
        /*0018*/ 	.byte	0x04, 0x11
        /*001a*/ 	.short	(.L_5 - .L_4)
	.align		4
.L_4:
        /*001c*/ 	.word	index@(triton_per_fused_mean_17)
        /*0020*/ 	.word	0x00000000


	//----- nvinfo : EIATTR_MIN_STACK_SIZE
	.align		4
.L_5:
        /*0024*/ 	.byte	0x04, 0x12
        /*0026*/ 	.short	(.L_7 - .L_6)
	.align		4
.L_6:
        /*0028*/ 	.word	index@(triton_per_fused_mean_17)
        /*002c*/ 	.word	0x00000000
.L_7:


//--------------------- .nv.info.triton_per_fused_mean_17 --------------------------
	.section	.nv.info.triton_per_fused_mean_17,"",@"SHT_CUDA_INFO"
	.sectionflags	@""
	.align	4


	//----- nvinfo : EIATTR_CUDA_API_VERSION
	.align		4
        /*0000*/ 	.byte	0x04, 0x37
        /*0002*/ 	.short	(.L_9 - .L_8)
.L_8:
        /*0004*/ 	.word	0x0000007c


	//----- nvinfo : EIATTR_KPARAM_INFO
	.align		4
.L_9:
        /*0008*/ 	.byte	0x04, 0x17
        /*000a*/ 	.short	(.L_11 - .L_10)
.L_10:
        /*000c*/ 	.word	0x00000000
        /*0010*/ 	.short	0x0003
        /*0012*/ 	.short	0x0014
        /*0014*/ 	.byte	0x00, 0xf0, 0x11, 0x00


	//----- nvinfo : EIATTR_KPARAM_INFO
	.align		4
.L_11:
        /*0018*/ 	.byte	0x04, 0x17
        /*001a*/ 	.short	(.L_13 - .L_12)
.L_12:
        /*001c*/ 	.word	0x00000000
        /*0020*/ 	.short	0x0002
        /*0022*/ 	.short	0x0010
        /*0024*/ 	.byte	0x00, 0xf0, 0x11, 0x00


	//----- nvinfo : EIATTR_KPARAM_INFO
	.align		4
.L_13:
        /*0028*/ 	.byte	0x04, 0x17
        /*002a*/ 	.short	(.L_15 - .L_14)
.L_14:
        /*002c*/ 	.word	0x00000000
        /*0030*/ 	.short	0x0001
        /*0032*/ 	.short	0x0008
        /*0034*/ 	.byte	0x00, 0xf4, 0x21, 0x00


	//----- nvinfo : EIATTR_KPARAM_INFO
	.align		4
.L_15:
        /*0038*/ 	.byte	0x04, 0x17
        /*003a*/ 	.short	(.L_17 - .L_16)
.L_16:
        /*003c*/ 	.word	0x00000000
        /*0040*/ 	.short	0x0000
        /*0042*/ 	.short	0x0000
        /*0044*/ 	.byte	0x00, 0xf4, 0x21, 0x00


	//----- nvinfo : EIATTR_SPARSE_MMA_MASK
	.align		4
.L_17:
        /*0048*/ 	.byte	0x03, 0x50
        /*004a*/ 	.short	0x0000


	//----- nvinfo : EIATTR_MAXREG_COUNT
	.align		4
        /*004c*/ 	.byte	0x03, 0x1b
        /*004e*/ 	.short	0x00ff


	//----- nvinfo : EIATTR_COOP_GROUP_MASK_REGIDS
	.align		4
        /*0050*/ 	.byte	0x04, 0x29
        /*0052*/ 	.short	(.L_19 - .L_18)


	//   ....[0]....
.L_18:
        /*0054*/ 	.word	0xffffffff


	//   ....[1]....
        /*0058*/ 	.word	0xffffffff


	//   ....[2]....
        /*005c*/ 	.word	0xffffffff


	//   ....[3]....
        /*0060*/ 	.word	0xffffffff


	//   ....[4]....
        /*0064*/ 	.word	0xffffffff


	//   ....[5]....
        /*0068*/ 	.word	0xffffffff


	//   ....[6]....
        /*006c*/ 	.word	0xffffffff


	//   ....[7]....
        /*0070*/ 	.word	0xffffffff


	//   ....[8]....
        /*0074*/ 	.word	0xffffffff


	//   ....[9]....
        /*0078*/ 	.word	0xffffffff


	//----- nvinfo : EIATTR_COOP_GROUP_INSTR_OFFSETS
	.align		4
.L_19:
        /*007c*/ 	.byte	0x04, 0x28
        /*007e*/ 	.short	(.L_21 - .L_20)


	//   ....[0]....
.L_20:
        /*0080*/ 	.word	0x00000200


	//   ....[1]....
        /*0084*/ 	.word	0x00000230


	//   ....[2]....
        /*0088*/ 	.word	0x00000240


	//   ....[3]....
        /*008c*/ 	.word	0x00000250


	//   ....[4]....
        /*0090*/ 	.word	0x00000280


	//   ....[5]....
        /*0094*/ 	.word	0x000002b0


	//   ....[6]....
        /*0098*/ 	.word	0x000002e0


	//   ....[7]....
        /*009c*/ 	.word	0x00000310


	//   ....[8]....
        /*00a0*/ 	.word	0x00000420


	//   ....[9]....
        /*00a4*/ 	.word	0x00000460


	//----- nvinfo : EIATTR_EXIT_INSTR_OFFSETS
	.align		4
.L_21:
        /*00a8*/ 	.byte	0x04, 0x1c
        /*00aa*/ 	.short	(.L_23 - .L_22)


	//   ....[0]....
.L_22:
        /*00ac*/ 	.word	0x00000580


	//   ....[1]....
        /*00b0*/ 	.word	0x000005b0


	//----- nvinfo : EIATTR_REQNTID
	.align		4
.L_23:
        /*00b4*/ 	.byte	0x04, 0x10
        /*00b6*/ 	.short	(.L_25 - .L_24)
.L_24:
        /*00b8*/ 	.word	0x00000080
        /*00bc*/ 	.word	0x00000001
        /*00c0*/ 	.word	0x00000001


	//----- nvinfo : EIATTR_CBANK_PARAM_SIZE
	.align		4
.L_25:
        /*00c4*/ 	.byte	0x03, 0x19
        /*00c6*/ 	.short	0x0018


	//----- nvinfo : EIATTR_PARAM_CBANK
	.align		4
        /*00c8*/ 	.byte	0x04, 0x0a
        /*00ca*/ 	.short	(.L_27 - .L_26)
	.align		4
.L_26:
        /*00cc*/ 	.word	index@(.nv.constant0.triton_per_fused_mean_17)
        /*00d0*/ 	.short	0x0210
        /*00d2*/ 	.short	0x0018


	//----- nvinfo : EIATTR_SW_WAR
	.align		4
.L_27:
        /*00d4*/ 	.byte	0x04, 0x36
        /*00d6*/ 	.short	(.L_29 - .L_28)
.L_28:
        /*00d8*/ 	.word	0x00000008
.L_29:


//--------------------- .nv.callgraph             --------------------------
	.section	.nv.callgraph,"",@"SHT_CUDA_CALLGRAPH"
	.align	4
	.sectionentsize	8
	.align		4
        /*0000*/ 	.word	0x00000000
	.align		4
        /*0004*/ 	.word	0xffffffff
	.align		4
        /*0008*/ 	.word	0x00000000
	.align		4
        /*000c*/ 	.word	0xfffffffe
	.align		4
        /*0010*/ 	.word	0x00000000
	.align		4
        /*0014*/ 	.word	0xfffffffd
	.align		4
        /*0018*/ 	.word	0x00000000
	.align		4
        /*001c*/ 	.word	0xfffffffc


//--------------------- .text.triton_per_fused_mean_17 --------------------------
	.section	.text.triton_per_fused_mean_17,"ax",@progbits
	.sectionflags	@"SHF_BARRIERS=1"
	.align	128
        .global         triton_per_fused_mean_17
        .type           triton_per_fused_mean_17,@function
        .size           triton_per_fused_mean_17,(.L_x_1 - triton_per_fused_mean_17)
        .other          triton_per_fused_mean_17,@"STO_CUDA_ENTRY STV_DEFAULT"
triton_per_fused_mean_17:
.text.triton_per_fused_mean_17:
[----:B------:R-:W0:Y:S02]  /*0000*/  LDC R1, c[0x0][0x28] ;  /* 0x00000a00ff017b82 */ /* 0x000e240000000800 */
[----:B------:R-:W1:Y:S01]  /*0010*/  S2R R0, SR_CTAID.X ;  /* 0x0000000000007919 */ /* 0x000e620000002500 */
[----:B------:R-:W2:Y:S01]  /*0020*/  LDC.64 R6, c[0x0][0x218] ;  /* 0x00008600ff067b82 */ /* 0x000ea20000000a00 */
[----:B------:R-:W-:Y:S01]  /*0030*/  ULDC.64 UR6, c[0x0][0x208] ;  /* 0x0000820000067ab9 */ /* 0x000fe20000000a00 */
[----:B------:R-:W3:Y:S01]  /*0040*/  S2R R3, SR_TID.X ;  /* 0x0000000000037919 */ /* 0x000ee20000002100 */
[----:B-1----:R-:W-:Y:S02]  /*0050*/  IMAD.SHL.U32 R0, R0, 0x20, RZ ;  /* 0x0000002000007824 */ /* 0x002fe400078e00ff */
[----:B---3--:R-:W-:Y:S01]  /*0060*/  IMAD.SHL.U32 R9, R3, 0x4, RZ ;  /* 0x0000000403097824 */ /* 0x008fe200078e00ff */
[----:B------:R-:W-:-:S04]  /*0070*/  SHF.R.U32.HI R10, RZ, 0x3, R3 ;  /* 0x00000003ff0a7819 */ /* 0x000fc80000011603 */
[----:B------:R-:W-:-:S04]  /*0080*/  LOP3.LUT R4, R0, 0x1c, R9, 0xf8, !PT ;  /* 0x0000001c00047812 */ /* 0x000fc800078ef809 */
[C---:B------:R-:W-:Y:S01]  /*0090*/  ISETP.GE.AND P0, PT, R4.reuse, 0x180, PT ;  /* 0x000001800400780c */ /* 0x040fe20003f06270 */
[----:B------:R-:W-:-:S05]  /*00a0*/  IMAD.HI R5, R4, 0x2aaaaaab, RZ ;  /* 0x2aaaaaab04057827 */ /* 0x000fca00078e02ff */
[----:B------:R-:W-:-:S04]  /*00b0*/  SHF.R.U32.HI R8, RZ, 0x1f, R5 ;  /* 0x0000001fff087819 */ /* 0x000fc80000011605 */
[----:B------:R-:W-:Y:S02]  /*00c0*/  LEA.HI.SX32 R11, R5, R8, 0x1c ;  /* 0x00000008050b7211 */ /* 0x000fe400078fe2ff */
[----:B------:R-:W-:-:S03]  /*00d0*/  SGXT.U32 R5, R10, 0x4 ;  /* 0x000000040a05781a */ /* 0x000fc60000000000 */
[----:B------:R-:W-:-:S04]  /*00e0*/  IMAD R8, R11, -0x60, R4 ;  /* 0xffffffa00b087824 */ /* 0x000fc800078e0204 */
[----:B------:R-:W-:Y:S01]  /*00f0*/  IMAD R8, R5, 0x60, R8 ;  /* 0x0000006005087824 */ /* 0x000fe200078e0208 */
[----:B------:R-:W-:-:S03]  /*0100*/  CS2R R4, SRZ ;  /* 0x0000000000047805 */ /* 0x000fc6000001ff00 */
[----:B------:R-:W-:-:S04]  /*0110*/  IMAD R11, R11, 0x600, R8 ;  /* 0x000006000b0b7824 */ /* 0x000fc800078e0208 */
[----:B--2---:R-:W-:Y:S01]  /*0120*/  IMAD.WIDE R10, R11, 0x4, R6 ;  /* 0x000000040b0a7825 */ /* 0x004fe200078e0206 */
[----:B------:R-:W-:-:S06]  /*0130*/  CS2R R6, SRZ ;  /* 0x0000000000067805 */ /* 0x000fcc000001ff00 */
[----:B------:R-:W2:Y:S01]  /*0140*/  @!P0 LDG.E.128 R4, desc[UR6][R10.64] ;  /* 0x000000060a048981 */ /* 0x000ea2000c1e1d00 */
[----:B------:R-:W1:Y:S01]  /*0150*/  S2UR UR5, SR_CgaCtaId ;  /* 0x00000000000579c3 */ /* 0x000e620000008800 */
[----:B------:R-:W-:Y:S01]  /*0160*/  UMOV UR4, 0x400 ;  /* 0x0000040000047882 */ /* 0x000fe20000000000 */
[----:B------:R-:W-:Y:S01]  /*0170*/  ISETP.GE.AND P1, PT, R3, 0x80, PT ;  /* 0x000000800300780c */ /* 0x000fe20003f26270 */
[----:B-1----:R-:W-:Y:S01]  /*0180*/  UPRMT UR4, UR5, 0x654, UR4 ;  /* 0x0000065405047896 */ /* 0x002fe20008000004 */
[----:B--2---:R-:W-:Y:S02]  /*0190*/  SEL R4, R4, RZ, !P0 ;  /* 0x000000ff04047207 */ /* 0x004fe40004000000 */
[----:B------:R-:W-:Y:S02]  /*01a0*/  SEL R5, R5, RZ, !P0 ;  /* 0x000000ff05057207 */ /* 0x000fe40004000000 */
[----:B------:R-:W-:Y:S02]  /*01b0*/  SEL R6, R6, RZ, !P0 ;  /* 0x000000ff06067207 */ /* 0x000fe40004000000 */
[----:B------:R-:W-:-:S02]  /*01c0*/  SEL R7, R7, RZ, !P0 ;  /* 0x000000ff07077207 */ /* 0x000fc40004000000 */
[----:B------:R-:W-:Y:S02]  /*01d0*/  FSEL R4, R4, RZ, !P0 ;  /* 0x000000ff04047208 */ /* 0x000fe40004000000 */
[----:B------:R-:W-:Y:S02]  /*01e0*/  FSEL R5, R5, RZ, !P0 ;  /* 0x000000ff05057208 */ /* 0x000fe40004000000 */
[----:B------:R-:W-:Y:S01]  /*01f0*/  FSEL R6, R6, RZ, !P0 ;  /* 0x000000ff06067208 */ /* 0x000fe20004000000 */
[----:B------:R-:W1:Y:S01]  /*0200*/  SHFL.BFLY PT, R13, R4, 0x10, 0x1f ;  /* 0x0e001f00040d7f89 */ /* 0x000e6200000e0000 */
[----:B------:R-:W-:Y:S02]  /*0210*/  FSEL R7, R7, RZ, !P0 ;  /* 0x000000ff07077208 */ /* 0x000fe40004000000 */
[----:B------:R-:W-:Y:S01]  /*0220*/  LOP3.LUT P0, RZ, R3, 0x18, RZ, 0xc0, !PT ;  /* 0x0000001803ff7812 */ /* 0x000fe2000780c0ff */
[----:B------:R-:W2:Y:S04]  /*0230*/  SHFL.BFLY PT, R8, R5, 0x10, 0x1f ;  /* 0x0e001f0005087f89 */ /* 0x000ea800000e0000 */
[----:B------:R-:W3:Y:S04]  /*0240*/  SHFL.BFLY PT, R15, R6, 0x10, 0x1f ;  /* 0x0e001f00060f7f89 */ /* 0x000ee800000e0000 */
[----:B------:R-:W4:Y:S01]  /*0250*/  SHFL.BFLY PT, R10, R7, 0x10, 0x1f ;  /* 0x0e001f00070a7f89 */ /* 0x000f2200000e0000 */
[----:B-1----:R-:W-:Y:S01]  /*0260*/  FADD R13, R4, R13 ;  /* 0x0000000d040d7221 */ /* 0x002fe20000000000 */
[----:B--2---:R-:W-:-:S04]  /*0270*/  FADD R11, R5, R8 ;  /* 0x00000008050b7221 */ /* 0x004fc80000000000 */
[----:B------:R-:W1:Y:S01]  /*0280*/  SHFL.BFLY PT, R12, R13, 0x8, 0x1f ;  /* 0x0d001f000d0c7f89 */ /* 0x000e6200000e0000 */
[----:B------:R-:W-:Y:S01]  /*0290*/  SHF.R.U32.HI R8, RZ, 0x5, R3 ;  /* 0x00000005ff087819 */ /* 0x000fe20000011603 */
[----:B---3--:R-:W-:Y:S02]  /*02a0*/  FADD R15, R6, R15 ;  /* 0x0000000f060f7221 */ /* 0x008fe40000000000 */
[----:B------:R-:W2:Y:S01]  /*02b0*/  SHFL.BFLY PT, R14, R11, 0x8, 0x1f ;  /* 0x0d001f000b0e7f89 */ /* 0x000ea200000e0000 */
[----:B------:R-:W-:Y:S01]  /*02c0*/  SGXT.U32 R8, R8, 0x2 ;  /* 0x000000020808781a */ /* 0x000fe20000000000 */
[----:B----4-:R-:W-:Y:S02]  /*02d0*/  FADD R16, R7, R10 ;  /* 0x0000000a07107221 */ /* 0x010fe40000000000 */
[----:B------:R-:W3:Y:S01]  /*02e0*/  SHFL.BFLY PT, R4, R15, 0x8, 0x1f ;  /* 0x0d001f000f047f89 */ /* 0x000ee200000e0000 */
[----:B------:R-:W-:Y:S01]  /*02f0*/  LOP3.LUT R10, R9, 0x1c, RZ, 0xc0, !PT ;  /* 0x0000001c090a7812 */ /* 0x000fe200078ec0ff */
[----:B------:R-:W-:-:S02]  /*0300*/  IMAD.SHL.U32 R6, R8, 0x4, RZ ;  /* 0x0000000408067824 */ /* 0x000fc400078e00ff */
[----:B------:R-:W4:Y:S02]  /*0310*/  SHFL.BFLY PT, R5, R16, 0x8, 0x1f ;  /* 0x0d001f0010057f89 */ /* 0x000f2400000e0000 */
[----:B------:R-:W-:-:S05]  /*0320*/  IMAD.SHL.U32 R17, R10, 0x10, RZ ;  /* 0x000000100a117824 */ /* 0x000fca00078e00ff */
[----:B------:R-:W-:Y:S01]  /*0330*/  LOP3.LUT R6, R17, R6, RZ, 0xfc, !PT ;  /* 0x0000000611067212 */ /* 0x000fe200078efcff */
[----:B-1----:R-:W-:Y:S01]  /*0340*/  FADD R13, R13, R12 ;  /* 0x0000000c0d0d7221 */ /* 0x002fe20000000000 */
[----:B--2---:R-:W-:-:S04]  /*0350*/  FADD R7, R11, R14 ;  /* 0x0000000e0b077221 */ /* 0x004fc80000000000 */
[----:B------:R1:W-:Y:S01]  /*0360*/  @!P0 STS [R6+UR4], R13 ;  /* 0x0000000d06008988 */ /* 0x0003e20008000804 */
[----:B---3--:R-:W-:-:S03]  /*0370*/  FADD R15, R15, R4 ;  /* 0x000000040f0f7221 */ /* 0x008fc60000000000 */
[----:B------:R-:W-:Y:S01]  /*0380*/  @!P0 STS [R6+UR4+0x10], R7 ;  /* 0x0000100706008988 */ /* 0x000fe20008000804 */
[----:B----4-:R-:W-:-:S03]  /*0390*/  FADD R19, R16, R5 ;  /* 0x0000000510137221 */ /* 0x010fc60000000000 */
[----:B------:R-:W-:Y:S01]  /*03a0*/  @!P0 STS [R6+UR4+0x20], R15 ;  /* 0x0000200f06008988 */ /* 0x000fe20008000804 */
[----:B-1----:R-:W-:-:S03]  /*03b0*/  VIADD R13, R17, UR4 ;  /* 0x00000004110d7c36 */ /* 0x002fc60008000000 */
[----:B------:R-:W-:Y:S01]  /*03c0*/  @!P0 STS [R6+UR4+0x30], R19 ;  /* 0x0000301306008988 */ /* 0x000fe20008000804 */
[----:B------:R-:W-:Y:S01]  /*03d0*/  BAR.SYNC.DEFER_BLOCKING 0x0 ;  /* 0x0000000000007b1d */ /* 0x000fe20000010000 */
[----:B------:R-:W-:Y:S01]  /*03e0*/  LOP3.LUT P0, RZ, R3, 0x3, RZ, 0xc0, !PT ;  /* 0x0000000303ff7812 */ /* 0x000fe2000780c0ff */
[----:B------:R-:W-:-:S03]  /*03f0*/  IMAD R13, R10, -0xc, R13 ;  /* 0xfffffff40a0d7824 */ /* 0x000fc600078e020d */
[C---:B------:R-:W-:Y:S01]  /*0400*/  ISETP.LT.AND P0, PT, R3.reuse, 0x80, !P0 ;  /* 0x000000800300780c */ /* 0x040fe20004701270 */
[----:B------:R-:W1:Y:S04]  /*0410*/  @!P1 LDS R2, [R9+UR4] ;  /* 0x0000000409029984 */ /* 0x000e680008000800 */
[----:B-1----:R-:W1:Y:S02]  /*0420*/  SHFL.BFLY PT, R5, R2, 0x2, 0x1f ;  /* 0x0c401f0002057f89 */ /* 0x002e6400000e0000 */
[----:B-1----:R-:W-:Y:S01]  /*0430*/  FADD R11, R2, R5 ;  /* 0x00000005020b7221 */ /* 0x002fe20000000000 */
[----:B------:R-:W-:Y:S02]  /*0440*/  LOP3.LUT R2, R3, 0x1f, RZ, 0xc0, !PT ;  /* 0x0000001f03027812 */ /* 0x000fe400078ec0ff */
[----:B------:R-:W-:-:S02]  /*0450*/  LOP3.LUT R3, R0, 0x1f, R3, 0xf8, !PT ;  /* 0x0000001f00037812 */ /* 0x000fc400078ef803 */
[----:B------:R-:W1:Y:S01]  /*0460*/  SHFL.BFLY PT, R4, R11, 0x1, 0x1f ;  /* 0x0c201f000b047f89 */ /* 0x000e6200000e0000 */
[----:B------:R-:W-:Y:S01]  /*0470*/  LEA R14, R2, UR4, 0x2 ;  /* 0x00000004020e7c11 */ /* 0x000fe2000f8e10ff */
[----:B-1----:R-:W-:Y:S02]  /*0480*/  FADD R12, R11, R4 ;  /* 0x000000040b0c7221 */ /* 0x002fe40000000000 */
[----:B------:R-:W1:Y:S03]  /*0490*/  LDC.64 R10, c[0x0][0x210] ;  /* 0x00008400ff0a7b82 */ /* 0x000e660000000a00 */
[----:B------:R-:W-:Y:S05]  /*04a0*/  @P0 STS [R9+UR4], R12 ;  /* 0x0000000c09000988 */ /* 0x000fea0008000804 */
[----:B------:R-:W-:Y:S01]  /*04b0*/  BAR.SYNC.DEFER_BLOCKING 0x0 ;  /* 0x0000000000007b1d */ /* 0x000fe20000010000 */
[----:B------:R-:W-:-:S04]  /*04c0*/  ISETP.GE.AND P0, PT, R3, 0x180, PT ;  /* 0x000001800300780c */ /* 0x000fc80003f06270 */
[----:B------:R-:W-:Y:S01]  /*04d0*/  ISETP.EQ.AND P0, PT, R8, RZ, !P0 ;  /* 0x000000ff0800720c */ /* 0x000fe20004702270 */
[----:B-1----:R-:W-:Y:S01]  /*04e0*/  IMAD.WIDE R2, R3, 0x4, R10 ;  /* 0x0000000403027825 */ /* 0x002fe200078e020a */
[----:B------:R-:W-:Y:S04]  /*04f0*/  LDS R4, [R17+UR4] ;  /* 0x0000000411047984 */ /* 0x000fe80008000800 */
[----:B------:R-:W-:Y:S04]  /*0500*/  LDS R5, [R17+UR4+0x10] ;  /* 0x0000100411057984 */ /* 0x000fe80008000800 */
[----:B------:R-:W-:Y:S04]  /*0510*/  LDS R6, [R17+UR4+0x20] ;  /* 0x0000200411067984 */ /* 0x000fe80008000800 */
[----:B------:R-:W1:Y:S01]  /*0520*/  LDS R7, [R17+UR4+0x30] ;  /* 0x0000300411077984 */ /* 0x000e620008000800 */
[----:B------:R-:W-:Y:S06]  /*0530*/  BAR.SYNC.DEFER_BLOCKING 0x0 ;  /* 0x0000000000007b1d */ /* 0x000fec0000010000 */
[----:B-1----:R1:W-:Y:S02]  /*0540*/  STS.128 [R13], R4 ;  /* 0x000000040d007388 */ /* 0x0023e40000000c00 */
[----:B------:R-:W-:Y:S06]  /*0550*/  BAR.SYNC.DEFER_BLOCKING 0x0 ;  /* 0x0000000000007b1d */ /* 0x000fec0000010000 */
[----:B------:R-:W2:Y:S02]  /*0560*/  LDS R14, [R14] ;  /* 0x000000000e0e7984 */ /* 0x000ea40000000800 */
[----:B------:R-:W-:Y:S06]  /*0570*/  BAR.SYNC.DEFER_BLOCKING 0x0 ;  /* 0x0000000000007b1d */ /* 0x000fec0000010000 */
[----:B-1----:R-:W-:Y:S05]  /*0580*/  @!P0 EXIT ;  /* 0x000000000000894d */ /* 0x002fea0003800000 */
[----:B--2---:R-:W-:-:S05]  /*0590*/  FMUL R5, R14, 0.0625 ;  /* 0x3d8000000e057820 */ /* 0x004fca0000400000 */
[----:B------:R-:W-:Y:S01]  /*05a0*/  STG.E desc[UR6][R2.64], R5 ;  /* 0x0000000502007986 */ /* 0x000fe2000c101906 */
[----:B------:R-:W-:Y:S05]  /*05b0*/  EXIT ;  /* 0x000000000000794d */ /* 0x000fea0003800000 */
.L_x_0:
[----:B------:R-:W-:-:S00]  /*05c0*/  BRA `(.L_x_0) ;  /* 0xfffffffc00fc7947 */ /* 0x000fc0000383ffff */
[----:B------:R-:W-:-:S00]  /*05d0*/  NOP ;  /* 0x0000000000007918 */ /* 0x000fc00000000000 */
        /* <DEDUP_REMOVED lines=10> */
.L_x_1:


//--------------------- .nv.shared.triton_per_fused_mean_17 --------------------------
	.section	.nv.shared.triton_per_fused_mean_17,"aw",@nobits
	.sectionflags	@""
	.align	16
	.zero		1024


//--------------------- .nv.constant0.triton_per_fused_mean_17 --------------------------
	.section	.nv.constant0.triton_per_fused_mean_17,"a",@progbits
	.sectionflags	@""
	.align	4
.nv.constant0.triton_per_fused_mean_17:
	.zero		552
